//
// Generated by NVIDIA NVVM Compiler
//
// Compiler Build ID: CL-36424714
// Cuda compilation tools, release 13.0, V13.0.88
// Based on NVVM 20.0.0
//

.version 9.0
.target sm_100
.address_size 64

	// .globl	_Z4initPjS_S_PiS_S_

.visible .entry _Z4initPjS_S_PiS_S_(
	.param .u64 .ptr .align 1 _Z4initPjS_S_PiS_S__param_0,
	.param .u64 .ptr .align 1 _Z4initPjS_S_PiS_S__param_1,
	.param .u64 .ptr .align 1 _Z4initPjS_S_PiS_S__param_2,
	.param .u64 .ptr .align 1 _Z4initPjS_S_PiS_S__param_3,
	.param .u64 .ptr .align 1 _Z4initPjS_S_PiS_S__param_4,
	.param .u64 .ptr .align 1 _Z4initPjS_S_PiS_S__param_5
)
{
	.reg .b32 	%r<7>;
	.reg .b64 	%rd<20>;

	ld.param.u64 	%rd1, [_Z4initPjS_S_PiS_S__param_0];
	ld.param.u64 	%rd2, [_Z4initPjS_S_PiS_S__param_1];
	ld.param.u64 	%rd3, [_Z4initPjS_S_PiS_S__param_2];
	ld.param.u64 	%rd4, [_Z4initPjS_S_PiS_S__param_3];
	ld.param.u64 	%rd5, [_Z4initPjS_S_PiS_S__param_4];
	ld.param.u64 	%rd6, [_Z4initPjS_S_PiS_S__param_5];
	cvta.to.global.u64 	%rd7, %rd6;
	cvta.to.global.u64 	%rd8, %rd5;
	cvta.to.global.u64 	%rd9, %rd4;
	cvta.to.global.u64 	%rd10, %rd3;
	cvta.to.global.u64 	%rd11, %rd2;
	cvta.to.global.u64 	%rd12, %rd1;
	mov.u32 	%r1, %ctaid.x;
	mov.u32 	%r2, %ntid.x;
	mov.u32 	%r3, %tid.x;
	mad.lo.s32 	%r4, %r1, %r2, %r3;
	mul.wide.u32 	%rd13, %r4, 4;
	add.s64 	%rd14, %rd12, %rd13;
	st.global.u32 	[%rd14], %r4;
	and.b32  	%r5, %r4, 3;
	add.s64 	%rd15, %rd11, %rd13;
	st.global.u32 	[%rd15], %r5;
	add.s64 	%rd16, %rd10, %rd13;
	mov.b32 	%r6, 0;
	st.global.u32 	[%rd16], %r6;
	add.s64 	%rd17, %rd9, %rd13;
	st.global.u32 	[%rd17], %r6;
	add.s64 	%rd18, %rd8, %rd13;
	st.global.u32 	[%rd18], %r6;
	add.s64 	%rd19, %rd7, %rd13;
	st.global.u32 	[%rd19], %r6;
	ret;

}
	// .globl	_Z7add_arrPjS_S_S_S_
.visible .entry _Z7add_arrPjS_S_S_S_(
	.param .u64 .ptr .align 1 _Z7add_arrPjS_S_S_S__param_0,
	.param .u64 .ptr .align 1 _Z7add_arrPjS_S_S_S__param_1,
	.param .u64 .ptr .align 1 _Z7add_arrPjS_S_S_S__param_2,
	.param .u64 .ptr .align 1 _Z7add_arrPjS_S_S_S__param_3,
	.param .u64 .ptr .align 1 _Z7add_arrPjS_S_S_S__param_4
)
{
	.reg .b32 	%r<8>;
	.reg .b64 	%rd<17>;

	ld.param.u64 	%rd1, [_Z7add_arrPjS_S_S_S__param_0];
	ld.param.u64 	%rd2, [_Z7add_arrPjS_S_S_S__param_1];
	ld.param.u64 	%rd3, [_Z7add_arrPjS_S_S_S__param_2];
	ld.param.u64 	%rd4, [_Z7add_arrPjS_S_S_S__param_3];
	ld.param.u64 	%rd5, [_Z7add_arrPjS_S_S_S__param_4];
	cvta.to.global.u64 	%rd6, %rd5;
	cvta.to.global.u64 	%rd7, %rd4;
	cvta.to.global.u64 	%rd8, %rd3;
	cvta.to.global.u64 	%rd9, %rd2;
	cvta.to.global.u64 	%rd10, %rd1;
	mov.u32 	%r1, %ctaid.x;
	mov.u32 	%r2, %ntid.x;
	mov.u32 	%r3, %tid.x;
	mad.lo.s32 	%r4, %r1, %r2, %r3;
	mul.wide.u32 	%rd11, %r4, 4;
	add.s64 	%rd12, %rd10, %rd11;
	ld.global.u32 	%r5, [%rd12];
	add.s64 	%rd13, %rd9, %rd11;
	ld.global.u32 	%r6, [%rd13];
	add.s32 	%r7, %r6, %r5;
	add.s64 	%rd14, %rd8, %rd11;
	st.global.u32 	[%rd14], %r7;
	add.s64 	%rd15, %rd7, %rd11;
	st.global.u32 	[%rd15], %r1;
	add.s64 	%rd16, %rd6, %rd11;
	st.global.u32 	[%rd16], %r3;
	ret;

}
	// .globl	_Z7sub_arrPjS_PiS_S_
.visible .entry _Z7sub_arrPjS_PiS_S_(
	.param .u64 .ptr .align 1 _Z7sub_arrPjS_PiS_S__param_0,
	.param .u64 .ptr .align 1 _Z7sub_arrPjS_PiS_S__param_1,
	.param .u64 .ptr .align 1 _Z7sub_arrPjS_PiS_S__param_2,
	.param .u64 .ptr .align 1 _Z7sub_arrPjS_PiS_S__param_3,
	.param .u64 .ptr .align 1 _Z7sub_arrPjS_PiS_S__param_4
)
{
	.reg .b32 	%r<8>;
	.reg .b64 	%rd<17>;

	ld.param.u64 	%rd1, [_Z7sub_arrPjS_PiS_S__param_0];
	ld.param.u64 	%rd2, [_Z7sub_arrPjS_PiS_S__param_1];
	ld.param.u64 	%rd3, [_Z7sub_arrPjS_PiS_S__param_2];
	ld.param.u64 	%rd4, [_Z7sub_arrPjS_PiS_S__param_3];
	ld.param.u64 	%rd5, [_Z7sub_arrPjS_PiS_S__param_4];
	cvta.to.global.u64 	%rd6, %rd5;
	cvta.to.global.u64 	%rd7, %rd4;
	cvta.to.global.u64 	%rd8, %rd3;
	cvta.to.global.u64 	%rd9, %rd2;
	cvta.to.global.u64 	%rd10, %rd1;
	mov.u32 	%r1, %ctaid.x;
	mov.u32 	%r2, %ntid.x;
	mov.u32 	%r3, %tid.x;
	mad.lo.s32 	%r4, %r1, %r2, %r3;
	mul.wide.u32 	%rd11, %r4, 4;
	add.s64 	%rd12, %rd10, %rd11;
	ld.global.u32 	%r5, [%rd12];
	add.s64 	%rd13, %rd9, %rd11;
	ld.global.u32 	%r6, [%rd13];
	sub.s32 	%r7, %r5, %r6;
	add.s64 	%rd14, %rd8, %rd11;
	st.global.u32 	[%rd14], %r7;
	add.s64 	%rd15, %rd7, %rd11;
	st.global.u32 	[%rd15], %r1;
	add.s64 	%rd16, %rd6, %rd11;
	st.global.u32 	[%rd16], %r3;
	ret;

}
	// .globl	_Z7mul_arrPjS_S_S_S_
.visible .entry _Z7mul_arrPjS_S_S_S_(
	.param .u64 .ptr .align 1 _Z7mul_arrPjS_S_S_S__param_0,
	.param .u64 .ptr .align 1 _Z7mul_arrPjS_S_S_S__param_1,
	.param .u64 .ptr .align 1 _Z7mul_arrPjS_S_S_S__param_2,
	.param .u64 .ptr .align 1 _Z7mul_arrPjS_S_S_S__param_3,
	.param .u64 .ptr .align 1 _Z7mul_arrPjS_S_S_S__param_4
)
{
	.reg .b32 	%r<8>;
	.reg .b64 	%rd<17>;

	ld.param.u64 	%rd1, [_Z7mul_arrPjS_S_S_S__param_0];
	ld.param.u64 	%rd2, [_Z7mul_arrPjS_S_S_S__param_1];
	ld.param.u64 	%rd3, [_Z7mul_arrPjS_S_S_S__param_2];
	ld.param.u64 	%rd4, [_Z7mul_arrPjS_S_S_S__param_3];
	ld.param.u64 	%rd5, [_Z7mul_arrPjS_S_S_S__param_4];
	cvta.to.global.u64 	%rd6, %rd5;
	cvta.to.global.u64 	%rd7, %rd4;
	cvta.to.global.u64 	%rd8, %rd3;
	cvta.to.global.u64 	%rd9, %rd2;
	cvta.to.global.u64 	%rd10, %rd1;
	mov.u32 	%r1, %ctaid.x;
	mov.u32 	%r2, %ntid.x;
	mov.u32 	%r3, %tid.x;
	mad.lo.s32 	%r4, %r1, %r2, %r3;
	mul.wide.u32 	%rd11, %r4, 4;
	add.s64 	%rd12, %rd10, %rd11;
	ld.global.u32 	%r5, [%rd12];
	add.s64 	%rd13, %rd9, %rd11;
	ld.global.u32 	%r6, [%rd13];
	mul.lo.s32 	%r7, %r6, %r5;
	add.s64 	%rd14, %rd8, %rd11;
	st.global.u32 	[%rd14], %r7;
	add.s64 	%rd15, %rd7, %rd11;
	st.global.u32 	[%rd15], %r1;
	add.s64 	%rd16, %rd6, %rd11;
	st.global.u32 	[%rd16], %r3;
	ret;

}
	// .globl	_Z10mul_branchPjS_S_S_S_
.visible .entry _Z10mul_branchPjS_S_S_S_(
	.param .u64 .ptr .align 1 _Z10mul_branchPjS_S_S_S__param_0,
	.param .u64 .ptr .align 1 _Z10mul_branchPjS_S_S_S__param_1,
	.param .u64 .ptr .align 1 _Z10mul_branchPjS_S_S_S__param_2,
	.param .u64 .ptr .align 1 _Z10mul_branchPjS_S_S_S__param_3,
	.param .u64 .ptr .align 1 _Z10mul_branchPjS_S_S_S__param_4
)
{
	.reg .pred 	%p<2>;
	.reg .b32 	%r<10>;
	.reg .b64 	%rd<20>;

	ld.param.u64 	%rd2, [_Z10mul_branchPjS_S_S_S__param_0];
	ld.param.u64 	%rd3, [_Z10mul_branchPjS_S_S_S__param_1];
	ld.param.u64 	%rd6, [_Z10mul_branchPjS_S_S_S__param_2];
	ld.param.u64 	%rd4, [_Z10mul_branchPjS_S_S_S__param_3];
	ld.param.u64 	%rd5, [_Z10mul_branchPjS_S_S_S__param_4];
	cvta.to.global.u64 	%rd1, %rd6;
	mov.u32 	%r1, %ctaid.x;
	mov.u32 	%r4, %ntid.x;
	mov.u32 	%r2, %tid.x;
	mad.lo.s32 	%r3, %r1, %r4, %r2;
	and.b32  	%r5, %r3, 1;
	setp.eq.b32 	%p1, %r5, 1;
	@%p1 bra 	$L__BB4_2;
	cvta.to.global.u64 	%rd9, %rd2;
	cvta.to.global.u64 	%rd10, %rd3;
	mul.wide.u32 	%rd11, %r3, 4;
	add.s64 	%rd12, %rd9, %rd11;
	ld.global.u32 	%r7, [%rd12];
	add.s64 	%rd13, %rd10, %rd11;
	ld.global.u32 	%r8, [%rd13];
	mul.lo.s32 	%r9, %r8, %r7;
	add.s64 	%rd14, %rd1, %rd11;
	st.global.u32 	[%rd14], %r9;
	bra.uni 	$L__BB4_3;
$L__BB4_2:
	mul.wide.u32 	%rd7, %r3, 4;
	add.s64 	%rd8, %rd1, %rd7;
	mov.b32 	%r6, 99999999;
	st.global.u32 	[%rd8], %r6;
$L__BB4_3:
	cvta.to.global.u64 	%rd15, %rd4;
	cvta.to.global.u64 	%rd16, %rd5;
	mul.wide.u32 	%rd17, %r3, 4;
	add.s64 	%rd18, %rd15, %rd17;
	st.global.u32 	[%rd18], %r1;
	add.s64 	%rd19, %rd16, %rd17;
	st.global.u32 	[%rd19], %r2;
	ret;

}
	// .globl	_Z7mod_arrPjS_S_S_S_
.visible .entry _Z7mod_arrPjS_S_S_S_(
	.param .u64 .ptr .align 1 _Z7mod_arrPjS_S_S_S__param_0,
	.param .u64 .ptr .align 1 _Z7mod_arrPjS_S_S_S__param_1,
	.param .u64 .ptr .align 1 _Z7mod_arrPjS_S_S_S__param_2,
	.param .u64 .ptr .align 1 _Z7mod_arrPjS_S_S_S__param_3,
	.param .u64 .ptr .align 1 _Z7mod_arrPjS_S_S_S__param_4
)
{
	.reg .pred 	%p<2>;
	.reg .b32 	%r<11>;
	.reg .b64 	%rd<19>;

	ld.param.u64 	%rd1, [_Z7mod_arrPjS_S_S_S__param_0];
	ld.param.u64 	%rd5, [_Z7mod_arrPjS_S_S_S__param_1];
	ld.param.u64 	%rd2, [_Z7mod_arrPjS_S_S_S__param_2];
	ld.param.u64 	%rd3, [_Z7mod_arrPjS_S_S_S__param_3];
	ld.param.u64 	%rd4, [_Z7mod_arrPjS_S_S_S__param_4];
	cvta.to.global.u64 	%rd6, %rd5;
	mov.u32 	%r1, %ctaid.x;
	mov.u32 	%r8, %ntid.x;
	mov.u32 	%r2, %tid.x;
	mad.lo.s32 	%r3, %r1, %r8, %r2;
	mul.wide.u32 	%rd7, %r3, 4;
	add.s64 	%rd8, %rd6, %rd7;
	ld.global.u32 	%r4, [%rd8];
	setp.eq.s32 	%p1, %r4, 0;
	mov.b32 	%r10, 99999999;
	@%p1 bra 	$L__BB5_2;
	cvta.to.global.u64 	%rd9, %rd1;
	add.s64 	%rd11, %rd9, %rd7;
	ld.global.u32 	%r9, [%rd11];
	rem.u32 	%r10, %r9, %r4;
$L__BB5_2:
	cvta.to.global.u64 	%rd12, %rd2;
	add.s64 	%rd14, %rd12, %rd7;
	st.global.u32 	[%rd14], %r10;
	cvta.to.global.u64 	%rd15, %rd3;
	cvta.to.global.u64 	%rd16, %rd4;
	add.s64 	%rd17, %rd15, %rd7;
	st.global.u32 	[%rd17], %r1;
	add.s64 	%rd18, %rd16, %rd7;
	st.global.u32 	[%rd18], %r2;
	ret;

}


// ===== COMPILED SASS (sm_100) =====

	.target	sm_100

	.elftype	@"ET_EXEC"


//--------------------- .note.nv.tkinfo           --------------------------
	.section	.note.nv.tkinfo,"",@"SHT_NOTE"
	.sectionflags	@"SHF_NOTE_NV_TKINFO"
	.tkinfo
        /*0018*/ 	.word	0x00000002
        /*0030*/ 	.string	""
        /*0030*/ 	.string	"ptxas"
        /*0030*/ 	.string	"Cuda compilation tools, release 13.0, V13.0.88"
        /*0030*/ 	.string	"Build cuda_13.0.r13.0/compiler.36424714_0"
        /*0030*/ 	.string	"-arch sm_100 -m 64 "



//--------------------- .note.nv.cuinfo           --------------------------
	.section	.note.nv.cuinfo,"",@"SHT_NOTE"
	.sectionflags	@"SHF_NOTE_NV_CUINFO"
        /*0018*/ 	.short	0x0002
        /*001a*/ 	.short	0x0064
        /*001c*/ 	.short	0x0082
	.zero		2


//--------------------- .nv.info                  --------------------------
	.section	.nv.info,"",@"SHT_CUDA_INFO"
	.align	4


	//----- nvinfo : EIATTR_REGCOUNT
	.align		4
        /*0000*/ 	.byte	0x04, 0x2f
        /*0002*/ 	.short	(.L_1 - .L_0)
	.align		4
.L_0:
        /*0004*/ 	.word	index@(_Z4initPjS_S_PiS_S_)
        /*0008*/ 	.word	0x00000014


	//----- nvinfo : EIATTR_FRAME_SIZE
	.align		4
.L_1:
        /*000c*/ 	.byte	0x04, 0x11
        /*000e*/ 	.short	(.L_3 - .L_2)
	.align		4
.L_2:
        /*0010*/ 	.word	index@(_Z4initPjS_S_PiS_S_)
        /*0014*/ 	.word	0x00000000


	//----- nvinfo : EIATTR_REGCOUNT
	.align		4
.L_3:
        /*0018*/ 	.byte	0x04, 0x2f
        /*001a*/ 	.short	(.L_5 - .L_4)
	.align		4
.L_4:
        /*001c*/ 	.word	index@(_Z7add_arrPjS_S_S_S_)
        /*0020*/ 	.word	0x00000014


	//----- nvinfo : EIATTR_FRAME_SIZE
	.align		4
.L_5:
        /*0024*/ 	.byte	0x04, 0x11
        /*0026*/ 	.short	(.L_7 - .L_6)
	.align		4
.L_6:
        /*0028*/ 	.word	index@(_Z7add_arrPjS_S_S_S_)
        /*002c*/ 	.word	0x00000000


	//----- nvinfo : EIATTR_REGCOUNT
	.align		4
.L_7:
        /*0030*/ 	.byte	0x04, 0x2f
        /*0032*/ 	.short	(.L_9 - .L_8)
	.align		4
.L_8:
        /*0034*/ 	.word	index@(_Z7sub_arrPjS_PiS_S_)
        /*0038*/ 	.word	0x00000014


	//----- nvinfo : EIATTR_FRAME_SIZE
	.align		4
.L_9:
        /*003c*/ 	.byte	0x04, 0x11
        /*003e*/ 	.short	(.L_11 - .L_10)
	.align		4
.L_10:
        /*0040*/ 	.word	index@(_Z7sub_arrPjS_PiS_S_)
        /*0044*/ 	.word	0x00000000


	//----- nvinfo : EIATTR_REGCOUNT
	.align		4
.L_11:
        /*0048*/ 	.byte	0x04, 0x2f
        /*004a*/ 	.short	(.L_13 - .L_12)
	.align		4
.L_12:
        /*004c*/ 	.word	index@(_Z7mul_arrPjS_S_S_S_)
        /*0050*/ 	.word	0x00000014


	//----- nvinfo : EIATTR_FRAME_SIZE
	.align		4
.L_13:
        /*0054*/ 	.byte	0x04, 0x11
        /*0056*/ 	.short	(.L_15 - .L_14)
	.align		4
.L_14:
        /*0058*/ 	.word	index@(_Z7mul_arrPjS_S_S_S_)
        /*005c*/ 	.word	0x00000000


	//----- nvinfo : EIATTR_REGCOUNT
	.align		4
.L_15:
        /*0060*/ 	.byte	0x04, 0x2f
        /*0062*/ 	.short	(.L_17 - .L_16)
	.align		4
.L_16:
        /*0064*/ 	.word	index@(_Z10mul_branchPjS_S_S_S_)
        /*0068*/ 	.word	0x00000016


	//----- nvinfo : EIATTR_FRAME_SIZE
	.align		4
.L_17:
        /*006c*/ 	.byte	0x04, 0x11
        /*006e*/ 	.short	(.L_19 - .L_18)
	.align		4
.L_18:
        /*0070*/ 	.word	index@(_Z10mul_branchPjS_S_S_S_)
        /*0074*/ 	.word	0x00000000


	//----- nvinfo : EIATTR_REGCOUNT
	.align		4
.L_19:
        /*0078*/ 	.byte	0x04, 0x2f
        /*007a*/ 	.short	(.L_21 - .L_20)
	.align		4
.L_20:
        /*007c*/ 	.word	index@(_Z7mod_arrPjS_S_S_S_)
        /*0080*/ 	.word	0x00000010


	//----- nvinfo : EIATTR_FRAME_SIZE
	.align		4
.L_21:
        /*0084*/ 	.byte	0x04, 0x11
        /*0086*/ 	.short	(.L_23 - .L_22)
	.align		4
.L_22:
        /*0088*/ 	.word	index@(_Z7mod_arrPjS_S_S_S_)
        /*008c*/ 	.word	0x00000000


	//----- nvinfo : EIATTR_MIN_STACK_SIZE
	.align		4
.L_23:
        /*0090*/ 	.byte	0x04, 0x12
        /*0092*/ 	.short	(.L_25 - .L_24)
	.align		4
.L_24:
        /*0094*/ 	.word	index@(_Z7mod_arrPjS_S_S_S_)
        /*0098*/ 	.word	0x00000000


	//----- nvinfo : EIATTR_MIN_STACK_SIZE
	.align		4
.L_25:
        /*009c*/ 	.byte	0x04, 0x12
        /*009e*/ 	.short	(.L_27 - .L_26)
	.align		4
.L_26:
        /*00a0*/ 	.word	index@(_Z10mul_branchPjS_S_S_S_)
        /*00a4*/ 	.word	0x00000000


	//----- nvinfo : EIATTR_MIN_STACK_SIZE
	.align		4
.L_27:
        /*00a8*/ 	.byte	0x04, 0x12
        /*00aa*/ 	.short	(.L_29 - .L_28)
	.align		4
.L_28:
        /*00ac*/ 	.word	index@(_Z7mul_arrPjS_S_S_S_)
        /*00b0*/ 	.word	0x00000000


	//----- nvinfo : EIATTR_MIN_STACK_SIZE
	.align		4
.L_29:
        /*00b4*/ 	.byte	0x04, 0x12
        /*00b6*/ 	.short	(.L_31 - .L_30)
	.align		4
.L_30:
        /*00b8*/ 	.word	index@(_Z7sub_arrPjS_PiS_S_)
        /*00bc*/ 	.word	0x00000000


	//----- nvinfo : EIATTR_MIN_STACK_SIZE
	.align		4
.L_31:
        /*00c0*/ 	.byte	0x04, 0x12
        /*00c2*/ 	.short	(.L_33 - .L_32)
	.align		4
.L_32:
        /*00c4*/ 	.word	index@(_Z7add_arrPjS_S_S_S_)
        /*00c8*/ 	.word	0x00000000


	//----- nvinfo : EIATTR_MIN_STACK_SIZE
	.align		4
.L_33:
        /*00cc*/ 	.byte	0x04, 0x12
        /*00ce*/ 	.short	(.L_35 - .L_34)
	.align		4
.L_34:
        /*00d0*/ 	.word	index@(_Z4initPjS_S_PiS_S_)
        /*00d4*/ 	.word	0x00000000
.L_35:


//--------------------- .nv.compat                --------------------------
	.section	.nv.compat,"",@"SHT_CUDA_COMPAT_INFO"
	.align	4
        /*0000*/ 	.byte	0x02, 0x09, 0x00, 0x00, 0x02, 0x02, 0x01, 0x00, 0x02, 0x05, 0x05, 0x00, 0x03, 0x07, 0x01, 0x01
        /*0010*/ 	.byte	0x02, 0x03, 0x00, 0x00, 0x02, 0x06, 0x01, 0x00, 0x04, 0x0b, 0x08, 0x00, 0x09, 0x00, 0x00, 0x00
        /*0020*/ 	.byte	0x00, 0x00, 0x00, 0x00


//--------------------- .nv.info._Z7mod_arrPjS_S_S_S_ --------------------------
	.section	.nv.info._Z7mod_arrPjS_S_S_S_,"",@"SHT_CUDA_INFO"
	.sectionflags	@""
	.align	4


	//----- nvinfo : EIATTR_CUDA_API_VERSION
	.align		4
        /*0000*/ 	.byte	0x04, 0x37
        /*0002*/ 	.short	(.L_37 - .L_36)
.L_36:
        /*0004*/ 	.word	0x00000082


	//----- nvinfo : EIATTR_KPARAM_INFO
	.align		4
.L_37:
        /*0008*/ 	.byte	0x04, 0x17
        /*000a*/ 	.short	(.L_39 - .L_38)
.L_38:
        /*000c*/ 	.word	0x00000000
        /*0010*/ 	.short	0x0004
        /*0012*/ 	.short	0x0020
        /*0014*/ 	.byte	0x00, 0xf5, 0x21, 0x00


	//----- nvinfo : EIATTR_KPARAM_INFO
	.align		4
.L_39:
        /*0018*/ 	.byte	0x04, 0x17
        /*001a*/ 	.short	(.L_41 - .L_40)
.L_40:
        /*001c*/ 	.word	0x00000000
        /*0020*/ 	.short	0x0003
        /*0022*/ 	.short	0x0018
        /*0024*/ 	.byte	0x00, 0xf5, 0x21, 0x00


	//----- nvinfo : EIATTR_KPARAM_INFO
	.align		4
.L_41:
        /*0028*/ 	.byte	0x04, 0x17
        /*002a*/ 	.short	(.L_43 - .L_42)
.L_42:
        /*002c*/ 	.word	0x00000000
        /*0030*/ 	.short	0x0002
        /*0032*/ 	.short	0x0010
        /*0034*/ 	.byte	0x00, 0xf5, 0x21, 0x00


	//----- nvinfo : EIATTR_KPARAM_INFO
	.align		4
.L_43:
        /*0038*/ 	.byte	0x04, 0x17
        /*003a*/ 	.short	(.L_45 - .L_44)
.L_44:
        /*003c*/ 	.word	0x00000000
        /*0040*/ 	.short	0x0001
        /*0042*/ 	.short	0x0008
        /*0044*/ 	.byte	0x00, 0xf5, 0x21, 0x00


	//----- nvinfo : EIATTR_KPARAM_INFO
	.align		4
.L_45:
        /*0048*/ 	.byte	0x04, 0x17
        /*004a*/ 	.short	(.L_47 - .L_46)
.L_46:
        /*004c*/ 	.word	0x00000000
        /*0050*/ 	.short	0x0000
        /*0052*/ 	.short	0x0000
        /*0054*/ 	.byte	0x00, 0xf5, 0x21, 0x00


	//----- nvinfo : EIATTR_SPARSE_MMA_MASK
	.align		4
.L_47:
        /*0058*/ 	.byte	0x03, 0x50
        /*005a*/ 	.short	0x0000


	//----- nvinfo : EIATTR_MAXREG_COUNT
	.align		4
        /*005c*/ 	.byte	0x03, 0x1b
        /*005e*/ 	.short	0x00ff


	//----- nvinfo : EIATTR_MERCURY_ISA_VERSION
	.align		4
        /*0060*/ 	.byte	0x03, 0x5f
        /*0062*/ 	.short	0x0101


	//----- nvinfo : EIATTR_VRC_CTA_INIT_COUNT
	.align		4
        /*0064*/ 	.byte	0x02, 0x4a
	.zero		1
	.zero		1


	//----- nvinfo : EIATTR_EXIT_INSTR_OFFSETS
	.align		4
        /*0068*/ 	.byte	0x04, 0x1c
        /*006a*/ 	.short	(.L_49 - .L_48)


	//   ....[0]....
.L_48:
        /*006c*/ 	.word	0x000002d0


	//----- nvinfo : EIATTR_CBANK_PARAM_SIZE
	.align		4
.L_49:
        /*0070*/ 	.byte	0x03, 0x19
        /*0072*/ 	.short	0x0028


	//----- nvinfo : EIATTR_PARAM_CBANK
	.align		4
        /*0074*/ 	.byte	0x04, 0x0a
        /*0076*/ 	.short	(.L_51 - .L_50)
	.align		4
.L_50:
        /*0078*/ 	.word	index@(.nv.constant0._Z7mod_arrPjS_S_S_S_)
        /*007c*/ 	.short	0x0380
        /*007e*/ 	.short	0x0028


	//----- nvinfo : EIATTR_SW_WAR
	.align		4
.L_51:
        /*0080*/ 	.byte	0x04, 0x36
        /*0082*/ 	.short	(.L_53 - .L_52)
.L_52:
        /*0084*/ 	.word	0x00000008
.L_53:


//--------------------- .nv.info._Z10mul_branchPjS_S_S_S_ --------------------------
	.section	.nv.info._Z10mul_branchPjS_S_S_S_,"",@"SHT_CUDA_INFO"
	.sectionflags	@""
	.align	4


	//----- nvinfo : EIATTR_CUDA_API_VERSION
	.align		4
        /*0000*/ 	.byte	0x04, 0x37
        /*0002*/ 	.short	(.L_55 - .L_54)
.L_54:
        /*0004*/ 	.word	0x00000082


	//----- nvinfo : EIATTR_KPARAM_INFO
	.align		4
.L_55:
        /*0008*/ 	.byte	0x04, 0x17
        /*000a*/ 	.short	(.L_57 - .L_56)
.L_56:
        /*000c*/ 	.word	0x00000000
        /*0010*/ 	.short	0x0004
        /*0012*/ 	.short	0x0020
        /*0014*/ 	.byte	0x00, 0xf5, 0x21, 0x00


	//----- nvinfo : EIATTR_KPARAM_INFO
	.align		4
.L_57:
        /*0018*/ 	.byte	0x04, 0x17
        /*001a*/ 	.short	(.L_59 - .L_58)
.L_58:
        /*001c*/ 	.word	0x00000000
        /*0020*/ 	.short	0x0003
        /*0022*/ 	.short	0x0018
        /*0024*/ 	.byte	0x00, 0xf5, 0x21, 0x00


	//----- nvinfo : EIATTR_KPARAM_INFO
	.align		4
.L_59:
        /*0028*/ 	.byte	0x04, 0x17
        /*002a*/ 	.short	(.L_61 - .L_60)
.L_60:
        /*002c*/ 	.word	0x00000000
        /*0030*/ 	.short	0x0002
        /*0032*/ 	.short	0x0010
        /*0034*/ 	.byte	0x00, 0xf5, 0x21, 0x00


	//----- nvinfo : EIATTR_KPARAM_INFO
	.align		4
.L_61:
        /*0038*/ 	.byte	0x04, 0x17
        /*003a*/ 	.short	(.L_63 - .L_62)
.L_62:
        /*003c*/ 	.word	0x00000000
        /*0040*/ 	.short	0x0001
        /*0042*/ 	.short	0x0008
        /*0044*/ 	.byte	0x00, 0xf5, 0x21, 0x00


	//----- nvinfo : EIATTR_KPARAM_INFO
	.align		4
.L_63:
        /*0048*/ 	.byte	0x04, 0x17
        /*004a*/ 	.short	(.L_65 - .L_64)
.L_64:
        /*004c*/ 	.word	0x00000000
        /*0050*/ 	.short	0x0000
        /*0052*/ 	.short	0x0000
        /*0054*/ 	.byte	0x00, 0xf5, 0x21, 0x00


	//----- nvinfo : EIATTR_SPARSE_MMA_MASK
	.align		4
.L_65:
        /*0058*/ 	.byte	0x03, 0x50
        /*005a*/ 	.short	0x0000


	//----- nvinfo : EIATTR_MAXREG_COUNT
	.align		4
        /*005c*/ 	.byte	0x03, 0x1b
        /*005e*/ 	.short	0x00ff


	//----- nvinfo : EIATTR_MERCURY_ISA_VERSION
	.align		4
        /*0060*/ 	.byte	0x03, 0x5f
        /*0062*/ 	.short	0x0101


	//----- nvinfo : EIATTR_VRC_CTA_INIT_COUNT
	.align		4
        /*0064*/ 	.byte	0x02, 0x4a
	.zero		1
	.zero		1


	//----- nvinfo : EIATTR_EXIT_INSTR_OFFSETS
	.align		4
        /*0068*/ 	.byte	0x04, 0x1c
        /*006a*/ 	.short	(.L_67 - .L_66)


	//   ....[0]....
.L_66:
        /*006c*/ 	.word	0x000001a0


	//----- nvinfo : EIATTR_CBANK_PARAM_SIZE
	.align		4
.L_67:
        /*0070*/ 	.byte	0x03, 0x19
        /*0072*/ 	.short	0x0028


	//----- nvinfo : EIATTR_PARAM_CBANK
	.align		4
        /*0074*/ 	.byte	0x04, 0x0a
        /*0076*/ 	.short	(.L_69 - .L_68)
	.align		4
.L_68:
        /*0078*/ 	.word	index@(.nv.constant0._Z10mul_branchPjS_S_S_S_)
        /*007c*/ 	.short	0x0380
        /*007e*/ 	.short	0x0028


	//----- nvinfo : EIATTR_SW_WAR
	.align		4
.L_69:
        /*0080*/ 	.byte	0x04, 0x36
        /*0082*/ 	.short	(.L_71 - .L_70)
.L_70:
        /*0084*/ 	.word	0x00000008
.L_71:


//--------------------- .nv.info._Z7mul_arrPjS_S_S_S_ --------------------------
	.section	.nv.info._Z7mul_arrPjS_S_S_S_,"",@"SHT_CUDA_INFO"
	.sectionflags	@""
	.align	4


	//----- nvinfo : EIATTR_CUDA_API_VERSION
	.align		4
        /*0000*/ 	.byte	0x04, 0x37
        /*0002*/ 	.short	(.L_73 - .L_72)
.L_72:
        /*0004*/ 	.word	0x00000082


	//----- nvinfo : EIATTR_KPARAM_INFO
	.align		4
.L_73:
        /*0008*/ 	.byte	0x04, 0x17
        /*000a*/ 	.short	(.L_75 - .L_74)
.L_74:
        /*000c*/ 	.word	0x00000000
        /*0010*/ 	.short	0x0004
        /*0012*/ 	.short	0x0020
        /*0014*/ 	.byte	0x00, 0xf5, 0x21, 0x00


	//----- nvinfo : EIATTR_KPARAM_INFO
	.align		4
.L_75:
        /*0018*/ 	.byte	0x04, 0x17
        /*001a*/ 	.short	(.L_77 - .L_76)
.L_76:
        /*001c*/ 	.word	0x00000000
        /*0020*/ 	.short	0x0003
        /*0022*/ 	.short	0x0018
        /*0024*/ 	.byte	0x00, 0xf5, 0x21, 0x00


	//----- nvinfo : EIATTR_KPARAM_INFO
	.align		4
.L_77:
        /*0028*/ 	.byte	0x04, 0x17
        /*002a*/ 	.short	(.L_79 - .L_78)
.L_78:
        /*002c*/ 	.word	0x00000000
        /*0030*/ 	.short	0x0002
        /*0032*/ 	.short	0x0010
        /*0034*/ 	.byte	0x00, 0xf5, 0x21, 0x00


	//----- nvinfo : EIATTR_KPARAM_INFO
	.align		4
.L_79:
        /*0038*/ 	.byte	0x04, 0x17
        /*003a*/ 	.short	(.L_81 - .L_80)
.L_80:
        /*003c*/ 	.word	0x00000000
        /*0040*/ 	.short	0x0001
        /*0042*/ 	.short	0x0008
        /*0044*/ 	.byte	0x00, 0xf5, 0x21, 0x00


	//----- nvinfo : EIATTR_KPARAM_INFO
	.align		4
.L_81:
        /*0048*/ 	.byte	0x04, 0x17
        /*004a*/ 	.short	(.L_83 - .L_82)
.L_82:
        /*004c*/ 	.word	0x00000000
        /*0050*/ 	.short	0x0000
        /*0052*/ 	.short	0x0000
        /*0054*/ 	.byte	0x00, 0xf5, 0x21, 0x00


	//----- nvinfo : EIATTR_SPARSE_MMA_MASK
	.align		4
.L_83:
        /*0058*/ 	.byte	0x03, 0x50
        /*005a*/ 	.short	0x0000


	//----- nvinfo : EIATTR_MAXREG_COUNT
	.align		4
        /*005c*/ 	.byte	0x03, 0x1b
        /*005e*/ 	.short	0x00ff


	//----- nvinfo : EIATTR_MERCURY_ISA_VERSION
	.align		4
        /*0060*/ 	.byte	0x03, 0x5f
        /*0062*/ 	.short	0x0101


	//----- nvinfo : EIATTR_VRC_CTA_INIT_COUNT
	.align		4
        /*0064*/ 	.byte	0x02, 0x4a
	.zero		1
	.zero		1


	//----- nvinfo : EIATTR_EXIT_INSTR_OFFSETS
	.align		4
        /*0068*/ 	.byte	0x04, 0x1c
        /*006a*/ 	.short	(.L_85 - .L_84)


	//   ....[0]....
.L_84:
        /*006c*/ 	.word	0x00000160


	//----- nvinfo : EIATTR_CBANK_PARAM_SIZE
	.align		4
.L_85:
        /*0070*/ 	.byte	0x03, 0x19
        /*0072*/ 	.short	0x0028


	//----- nvinfo : EIATTR_PARAM_CBANK
	.align		4
        /*0074*/ 	.byte	0x04, 0x0a
        /*0076*/ 	.short	(.L_87 - .L_86)
	.align		4
.L_86:
        /*0078*/ 	.word	index@(.nv.constant0._Z7mul_arrPjS_S_S_S_)
        /*007c*/ 	.short	0x0380
        /*007e*/ 	.short	0x0028


	//----- nvinfo : EIATTR_SW_WAR
	.align		4
.L_87:
        /*0080*/ 	.byte	0x04, 0x36
        /*0082*/ 	.short	(.L_89 - .L_88)
.L_88:
        /*0084*/ 	.word	0x00000008
.L_89:


//--------------------- .nv.info._Z7sub_arrPjS_PiS_S_ --------------------------
	.section	.nv.info._Z7sub_arrPjS_PiS_S_,"",@"SHT_CUDA_INFO"
	.sectionflags	@""
	.align	4


	//----- nvinfo : EIATTR_CUDA_API_VERSION
	.align		4
        /*0000*/ 	.byte	0x04, 0x37
        /*0002*/ 	.short	(.L_91 - .L_90)
.L_90:
        /*0004*/ 	.word	0x00000082


	//----- nvinfo : EIATTR_KPARAM_INFO
	.align		4
.L_91:
        /*0008*/ 	.byte	0x04, 0x17
        /*000a*/ 	.short	(.L_93 - .L_92)
.L_92:
        /*000c*/ 	.word	0x00000000
        /*0010*/ 	.short	0x0004
        /*0012*/ 	.short	0x0020
        /*0014*/ 	.byte	0x00, 0xf5, 0x21, 0x00


	//----- nvinfo : EIATTR_KPARAM_INFO
	.align		4
.L_93:
        /*0018*/ 	.byte	0x04, 0x17
        /*001a*/ 	.short	(.L_95 - .L_94)
.L_94:
        /*001c*/ 	.word	0x00000000
        /*0020*/ 	.short	0x0003
        /*0022*/ 	.short	0x0018
        /*0024*/ 	.byte	0x00, 0xf5, 0x21, 0x00


	//----- nvinfo : EIATTR_KPARAM_INFO
	.align		4
.L_95:
        /*0028*/ 	.byte	0x04, 0x17
        /*002a*/ 	.short	(.L_97 - .L_96)
.L_96:
        /*002c*/ 	.word	0x00000000
        /*0030*/ 	.short	0x0002
        /*0032*/ 	.short	0x0010
        /*0034*/ 	.byte	0x00, 0xf5, 0x21, 0x00


	//----- nvinfo : EIATTR_KPARAM_INFO
	.align		4
.L_97:
        /*0038*/ 	.byte	0x04, 0x17
        /*003a*/ 	.short	(.L_99 - .L_98)
.L_98:
        /*003c*/ 	.word	0x00000000
        /*0040*/ 	.short	0x0001
        /*0042*/ 	.short	0x0008
        /*0044*/ 	.byte	0x00, 0xf5, 0x21, 0x00


	//----- nvinfo : EIATTR_KPARAM_INFO
	.align		4
.L_99:
        /*0048*/ 	.byte	0x04, 0x17
        /*004a*/ 	.short	(.L_101 - .L_100)
.L_100:
        /*004c*/ 	.word	0x00000000
        /*0050*/ 	.short	0x0000
        /*0052*/ 	.short	0x0000
        /*0054*/ 	.byte	0x00, 0xf5, 0x21, 0x00


	//----- nvinfo : EIATTR_SPARSE_MMA_MASK
	.align		4
.L_101:
        /*0058*/ 	.byte	0x03, 0x50
        /*005a*/ 	.short	0x0000


	//----- nvinfo : EIATTR_MAXREG_COUNT
	.align		4
        /*005c*/ 	.byte	0x03, 0x1b
        /*005e*/ 	.short	0x00ff


	//----- nvinfo : EIATTR_MERCURY_ISA_VERSION
	.align		4
        /*0060*/ 	.byte	0x03, 0x5f
        /*0062*/ 	.short	0x0101


	//----- nvinfo : EIATTR_VRC_CTA_INIT_COUNT
	.align		4
        /*0064*/ 	.byte	0x02, 0x4a
	.zero		1
	.zero		1


	//----- nvinfo : EIATTR_EXIT_INSTR_OFFSETS
	.align		4
        /*0068*/ 	.byte	0x04, 0x1c
        /*006a*/ 	.short	(.L_103 - .L_102)


	//   ....[0]....
.L_102:
        /*006c*/ 	.word	0x00000160


	//----- nvinfo : EIATTR_CBANK_PARAM_SIZE
	.align		4
.L_103:
        /*0070*/ 	.byte	0x03, 0x19
        /*0072*/ 	.short	0x0028


	//----- nvinfo : EIATTR_PARAM_CBANK
	.align		4
        /*0074*/ 	.byte	0x04, 0x0a
        /*0076*/ 	.short	(.L_105 - .L_104)
	.align		4
.L_104:
        /*0078*/ 	.word	index@(.nv.constant0._Z7sub_arrPjS_PiS_S_)
        /*007c*/ 	.short	0x0380
        /*007e*/ 	.short	0x0028


	//----- nvinfo : EIATTR_SW_WAR
	.align		4
.L_105:
        /*0080*/ 	.byte	0x04, 0x36
        /*0082*/ 	.short	(.L_107 - .L_106)
.L_106:
        /*0084*/ 	.word	0x00000008
.L_107:


//--------------------- .nv.info._Z7add_arrPjS_S_S_S_ --------------------------
	.section	.nv.info._Z7add_arrPjS_S_S_S_,"",@"SHT_CUDA_INFO"
	.sectionflags	@""
	.align	4


	//----- nvinfo : EIATTR_CUDA_API_VERSION
	.align		4
        /*0000*/ 	.byte	0x04, 0x37
        /*0002*/ 	.short	(.L_109 - .L_108)
.L_108:
        /*0004*/ 	.word	0x00000082


	//----- nvinfo : EIATTR_KPARAM_INFO
	.align		4
.L_109:
        /*0008*/ 	.byte	0x04, 0x17
        /*000a*/ 	.short	(.L_111 - .L_110)
.L_110:
        /*000c*/ 	.word	0x00000000
        /*0010*/ 	.short	0x0004
        /*0012*/ 	.short	0x0020
        /*0014*/ 	.byte	0x00, 0xf5, 0x21, 0x00


	//----- nvinfo : EIATTR_KPARAM_INFO
	.align		4
.L_111:
        /*0018*/ 	.byte	0x04, 0x17
        /*001a*/ 	.short	(.L_113 - .L_112)
.L_112:
        /*001c*/ 	.word	0x00000000
        /*0020*/ 	.short	0x0003
        /*0022*/ 	.short	0x0018
        /*0024*/ 	.byte	0x00, 0xf5, 0x21, 0x00


	//----- nvinfo : EIATTR_KPARAM_INFO
	.align		4
.L_113:
        /*0028*/ 	.byte	0x04, 0x17
        /*002a*/ 	.short	(.L_115 - .L_114)
.L_114:
        /*002c*/ 	.word	0x00000000
        /*0030*/ 	.short	0x0002
        /*0032*/ 	.short	0x0010
        /*0034*/ 	.byte	0x00, 0xf5, 0x21, 0x00


	//----- nvinfo : EIATTR_KPARAM_INFO
	.align		4
.L_115:
        /*0038*/ 	.byte	0x04, 0x17
        /*003a*/ 	.short	(.L_117 - .L_116)
.L_116:
        /*003c*/ 	.word	0x00000000
        /*0040*/ 	.short	0x0001
        /*0042*/ 	.short	0x0008
        /*0044*/ 	.byte	0x00, 0xf5, 0x21, 0x00


	//----- nvinfo : EIATTR_KPARAM_INFO
	.align		4
.L_117:
        /*0048*/ 	.byte	0x04, 0x17
        /*004a*/ 	.short	(.L_119 - .L_118)
.L_118:
        /*004c*/ 	.word	0x00000000
        /*0050*/ 	.short	0x0000
        /*0052*/ 	.short	0x0000
        /*0054*/ 	.byte	0x00, 0xf5, 0x21, 0x00


	//----- nvinfo : EIATTR_SPARSE_MMA_MASK
	.align		4
.L_119:
        /*0058*/ 	.byte	0x03, 0x50
        /*005a*/ 	.short	0x0000


	//----- nvinfo : EIATTR_MAXREG_COUNT
	.align		4
        /*005c*/ 	.byte	0x03, 0x1b
        /*005e*/ 	.short	0x00ff


	//----- nvinfo : EIATTR_MERCURY_ISA_VERSION
	.align		4
        /*0060*/ 	.byte	0x03, 0x5f
        /*0062*/ 	.short	0x0101


	//----- nvinfo : EIATTR_VRC_CTA_INIT_COUNT
	.align		4
        /*0064*/ 	.byte	0x02, 0x4a
	.zero		1
	.zero		1


	//----- nvinfo : EIATTR_EXIT_INSTR_OFFSETS
	.align		4
        /*0068*/ 	.byte	0x04, 0x1c
        /*006a*/ 	.short	(.L_121 - .L_120)


	//   ....[0]....
.L_120:
        /*006c*/ 	.word	0x00000160


	//----- nvinfo : EIATTR_CBANK_PARAM_SIZE
	.align		4
.L_121:
        /*0070*/ 	.byte	0x03, 0x19
        /*0072*/ 	.short	0x0028


	//----- nvinfo : EIATTR_PARAM_CBANK
	.align		4
        /*0074*/ 	.byte	0x04, 0x0a
        /*0076*/ 	.short	(.L_123 - .L_122)
	.align		4
.L_122:
        /*0078*/ 	.word	index@(.nv.constant0._Z7add_arrPjS_S_S_S_)
        /*007c*/ 	.short	0x0380
        /*007e*/ 	.short	0x0028


	//----- nvinfo : EIATTR_SW_WAR
	.align		4
.L_123:
        /*0080*/ 	.byte	0x04, 0x36
        /*0082*/ 	.short	(.L_125 - .L_124)
.L_124:
        /*0084*/ 	.word	0x00000008
.L_125:


//--------------------- .nv.info._Z4initPjS_S_PiS_S_ --------------------------
	.section	.nv.info._Z4initPjS_S_PiS_S_,"",@"SHT_CUDA_INFO"
	.sectionflags	@""
	.align	4


	//----- nvinfo : EIATTR_CUDA_API_VERSION
	.align		4
        /*0000*/ 	.byte	0x04, 0x37
        /*0002*/ 	.short	(.L_127 - .L_126)
.L_126:
        /*0004*/ 	.word	0x00000082


	//----- nvinfo : EIATTR_KPARAM_INFO
	.align		4
.L_127:
        /*0008*/ 	.byte	0x04, 0x17
        /*000a*/ 	.short	(.L_129 - .L_128)
.L_128:
        /*000c*/ 	.word	0x00000000
        /*0010*/ 	.short	0x0005
        /*0012*/ 	.short	0x0028
        /*0014*/ 	.byte	0x00, 0xf5, 0x21, 0x00


	//----- nvinfo : EIATTR_KPARAM_INFO
	.align		4
.L_129:
        /*0018*/ 	.byte	0x04, 0x17
        /*001a*/ 	.short	(.L_131 - .L_130)
.L_130:
        /*001c*/ 	.word	0x00000000
        /*0020*/ 	.short	0x0004
        /*0022*/ 	.short	0x0020
        /*0024*/ 	.byte	0x00, 0xf5, 0x21, 0x00


	//----- nvinfo : EIATTR_KPARAM_INFO
	.align		4
.L_131:
        /*0028*/ 	.byte	0x04, 0x17
        /*002a*/ 	.short	(.L_133 - .L_132)
.L_132:
        /*002c*/ 	.word	0x00000000
        /*0030*/ 	.short	0x0003
        /*0032*/ 	.short	0x0018
        /*0034*/ 	.byte	0x00, 0xf5, 0x21, 0x00


	//----- nvinfo : EIATTR_KPARAM_INFO
	.align		4
.L_133:
        /*0038*/ 	.byte	0x04, 0x17
        /*003a*/ 	.short	(.L_135 - .L_134)
.L_134:
        /*003c*/ 	.word	0x00000000
        /*0040*/ 	.short	0x0002
        /*0042*/ 	.short	0x0010
        /*0044*/ 	.byte	0x00, 0xf5, 0x21, 0x00


	//----- nvinfo : EIATTR_KPARAM_INFO
	.align		4
.L_135:
        /*0048*/ 	.byte	0x04, 0x17
        /*004a*/ 	.short	(.L_137 - .L_136)
.L_136:
        /*004c*/ 	.word	0x00000000
        /*0050*/ 	.short	0x0001
        /*0052*/ 	.short	0x0008
        /*0054*/ 	.byte	0x00, 0xf5, 0x21, 0x00


	//----- nvinfo : EIATTR_KPARAM_INFO
	.align		4
.L_137:
        /*0058*/ 	.byte	0x04, 0x17
        /*005a*/ 	.short	(.L_139 - .L_138)
.L_138:
        /*005c*/ 	.word	0x00000000
        /*0060*/ 	.short	0x0000
        /*0062*/ 	.short	0x0000
        /*0064*/ 	.byte	0x00, 0xf5, 0x21, 0x00


	//----- nvinfo : EIATTR_SPARSE_MMA_MASK
	.align		4
.L_139:
        /*0068*/ 	.byte	0x03, 0x50
        /*006a*/ 	.short	0x0000


	//----- nvinfo : EIATTR_MAXREG_COUNT
	.align		4
        /*006c*/ 	.byte	0x03, 0x1b
        /*006e*/ 	.short	0x00ff


	//----- nvinfo : EIATTR_MERCURY_ISA_VERSION
	.align		4
        /*0070*/ 	.byte	0x03, 0x5f
        /*0072*/ 	.short	0x0101


	//----- nvinfo : EIATTR_VRC_CTA_INIT_COUNT
	.align		4
        /*0074*/ 	.byte	0x02, 0x4a
	.zero		1
	.zero		1


	//----- nvinfo : EIATTR_EXIT_INSTR_OFFSETS
	.align		4
        /*0078*/ 	.byte	0x04, 0x1c
        /*007a*/ 	.short	(.L_141 - .L_140)


	//   ....[0]....
.L_140:
        /*007c*/ 	.word	0x00000190


	//----- nvinfo : EIATTR_CBANK_PARAM_SIZE
	.align		4
.L_141:
        /*0080*/ 	.byte	0x03, 0x19
        /*0082*/ 	.short	0x0030


	//----- nvinfo : EIATTR_PARAM_CBANK
	.align		4
        /*0084*/ 	.byte	0x04, 0x0a
        /*0086*/ 	.short	(.L_143 - .L_142)
	.align		4
.L_142:
        /*0088*/ 	.word	index@(.nv.constant0._Z4initPjS_S_PiS_S_)
        /*008c*/ 	.short	0x0380
        /*008e*/ 	.short	0x0030


	//----- nvinfo : EIATTR_SW_WAR
	.align		4
.L_143:
        /*0090*/ 	.byte	0x04, 0x36
        /*0092*/ 	.short	(.L_145 - .L_144)
.L_144:
        /*0094*/ 	.word	0x00000008
.L_145:


//--------------------- .nv.callgraph             --------------------------
	.section	.nv.callgraph,"",@"SHT_CUDA_CALLGRAPH"
	.align	4
	.sectionentsize	8
	.align		4
        /*0000*/ 	.word	0x00000000
	.align		4
        /*0004*/ 	.word	0xffffffff
	.align		4
        /*0008*/ 	.word	0x00000000
	.align		4
        /*000c*/ 	.word	0xfffffffe
	.align		4
        /*0010*/ 	.word	0x00000000
	.align		4
        /*0014*/ 	.word	0xfffffffd
	.align		4
        /*0018*/ 	.word	0x00000000
	.align		4
        /*001c*/ 	.word	0xfffffffc


//--------------------- .text._Z7mod_arrPjS_S_S_S_ --------------------------
	.section	.text._Z7mod_arrPjS_S_S_S_,"ax",@progbits
	.align	128
        .global         _Z7mod_arrPjS_S_S_S_
        .type           _Z7mod_arrPjS_S_S_S_,@function
        .size           _Z7mod_arrPjS_S_S_S_,(.L_x_6 - _Z7mod_arrPjS_S_S_S_)
        .other          _Z7mod_arrPjS_S_S_S_,@"STO_CUDA_ENTRY STV_DEFAULT"
_Z7mod_arrPjS_S_S_S_:
.text._Z7mod_arrPjS_S_S_S_:
[----:B------:R-:W-:Y:S01]  /*0000*/  LDC R1, c[0x0][0x37c] ;  /* 0x0000df00ff017b82 */ /* 0x000fe20000000800 */
[----:B------:R-:W0:Y:S07]  /*0010*/  S2R R3, SR_CTAID.X ;  /* 0x0000000000037919 */ /* 0x000e2e0000002500 */
[----:B------:R-:W1:Y:S01]  /*0020*/  LDC.64 R4, c[0x0][0x388] ;  /* 0x0000e200ff047b82 */ /* 0x000e620000000a00 */
[----:B------:R-:W0:Y:S01]  /*0030*/  LDCU UR6, c[0x0][0x360] ;  /* 0x00006c00ff0677ac */ /* 0x000e220008000800 */
[----:B------:R-:W0:Y:S01]  /*0040*/  S2R R0, SR_TID.X ;  /* 0x0000000000007919 */ /* 0x000e220000002100 */
[----:B------:R-:W2:Y:S01]  /*0050*/  LDCU.64 UR4, c[0x0][0x358] ;  /* 0x00006b00ff0477ac */ /* 0x000ea20008000a00 */
[----:B0-----:R-:W-:-:S04]  /*0060*/  IMAD R2, R3, UR6, R0 ;  /* 0x0000000603027c24 */ /* 0x001fc8000f8e0200 */
[----:B-1----:R-:W-:-:S05]  /*0070*/  IMAD.WIDE.U32 R4, R2, 0x4, R4 ;  /* 0x0000000402047825 */ /* 0x002fca00078e0004 */
[----:B--2---:R-:W2:Y:S02]  /*0080*/  LDG.E R10, desc[UR4][R4.64] ;  /* 0x00000004040a7981 */ /* 0x004ea4000c1e1900 */
[----:B--2---:R-:W-:-:S13]  /*0090*/  ISETP.NE.AND P0, PT, R10, RZ, PT ;  /* 0x000000ff0a00720c */ /* 0x004fda0003f05270 */
[----:B------:R-:W0:Y:S02]  /*00a0*/  @P0 LDC.64 R6, c[0x0][0x380] ;  /* 0x0000e000ff060b82 */ /* 0x000e240000000a00 */
[----:B0-----:R-:W-:-:S06]  /*00b0*/  @P0 IMAD.WIDE.U32 R6, R2, 0x4, R6 ;  /* 0x0000000402060825 */ /* 0x001fcc00078e0006 */
[----:B------:R-:W2:Y:S01]  /*00c0*/  @P0 LDG.E R7, desc[UR4][R6.64] ;  /* 0x0000000406070981 */ /* 0x000ea2000c1e1900 */
[----:B------:R-:W0:Y:S01]  /*00d0*/  @P0 I2F.U32.RP R11, R10 ;  /* 0x0000000a000b0306 */ /* 0x000e220000209000 */
[----:B------:R-:W-:Y:S01]  /*00e0*/  IMAD.MOV R13, RZ, RZ, -R10 ;  /* 0x000000ffff0d7224 */ /* 0x000fe200078e0a0a */
[----:B------:R-:W-:-:S06]  /*00f0*/  PLOP3.LUT P2, PT, PT, PT, PT, 0x8, 0x80 ;  /* 0x000000000080781c */ /* 0x000fcc0003f4e170 */
[----:B0-----:R-:W0:Y:S02]  /*0100*/  @P0 MUFU.RCP R11, R11 ;  /* 0x0000000b000b0308 */ /* 0x001e240000001000 */
[----:B0-----:R-:W-:Y:S01]  /*0110*/  @P0 IADD3 R8, PT, PT, R11, 0xffffffe, RZ ;  /* 0x0ffffffe0b080810 */ /* 0x001fe20007ffe0ff */
[----:B------:R-:W-:-:S05]  /*0120*/  HFMA2 R11, -RZ, RZ, 9.0897083282470703125e-05, -639.5 ;  /* 0x05f5e0ffff0b7431 */ /* 0x000fca00000001ff */
[----:B------:R0:W1:Y:S02]  /*0130*/  @P0 F2I.FTZ.U32.TRUNC.NTZ R9, R8 ;  /* 0x0000000800090305 */ /* 0x000064000021f000 */
[----:B0-----:R-:W-:Y:S01]  /*0140*/  @P0 MOV R8, RZ ;  /* 0x000000ff00080202 */ /* 0x001fe20000000f00 */
[----:B-1----:R-:W-:-:S04]  /*0150*/  @P0 IMAD R5, R13, R9, RZ ;  /* 0x000000090d050224 */ /* 0x002fc800078e02ff */
[----:B------:R-:W-:Y:S02]  /*0160*/  @P0 IMAD.HI.U32 R4, R9, R5, R8 ;  /* 0x0000000509040227 */ /* 0x000fe400078e0008 */
[----:B------:R-:W0:Y:S02]  /*0170*/  LDC.64 R8, c[0x0][0x3a0] ;  /* 0x0000e800ff087b82 */ /* 0x000e240000000a00 */
[----:B0-----:R-:W-:-:S04]  /*0180*/  IMAD.WIDE.U32 R8, R2, 0x4, R8 ;  /* 0x0000000402087825 */ /* 0x001fc800078e0008 */
[----:B--2---:R-:W-:-:S04]  /*0190*/  @P0 IMAD.HI.U32 R4, R4, R7, RZ ;  /* 0x0000000704040227 */ /* 0x004fc800078e00ff */
[----:B------:R-:W-:-:S04]  /*01a0*/  @P0 IMAD.MOV R4, RZ, RZ, -R4 ;  /* 0x000000ffff040224 */ /* 0x000fc800078e0a04 */
[----:B------:R-:W-:Y:S02]  /*01b0*/  @P0 IMAD R13, R10, R4, R7 ;  /* 0x000000040a0d0224 */ /* 0x000fe400078e0207 */
[----:B------:R-:W0:Y:S03]  /*01c0*/  LDC.64 R4, c[0x0][0x390] ;  /* 0x0000e400ff047b82 */ /* 0x000e260000000a00 */
[----:B------:R-:W-:-:S04]  /*01d0*/  @P0 ISETP.GE.U32.AND P1, PT, R13, R10, PT ;  /* 0x0000000a0d00020c */ /* 0x000fc80003f26070 */
[----:B------:R-:W-:Y:S01]  /*01e0*/  @P0 PLOP3.LUT P2, PT, P1, PT, PT, 0x80, 0x8 ;  /* 0x000000000008081c */ /* 0x000fe20000f4f070 */
[----:B------:R-:W1:Y:S01]  /*01f0*/  LDC.64 R6, c[0x0][0x398] ;  /* 0x0000e600ff067b82 */ /* 0x000e620000000a00 */
[----:B------:R-:W-:-:S11]  /*0200*/  PLOP3.LUT P1, PT, PT, PT, PT, 0x8, 0x80 ;  /* 0x000000000080781c */ /* 0x000fd60003f2e170 */
[----:B------:R-:W-:-:S04]  /*0210*/  @P2 IADD3 R13, PT, PT, -R10, R13, RZ ;  /* 0x0000000d0a0d2210 */ /* 0x000fc80007ffe1ff */
[----:B------:R-:W-:Y:S01]  /*0220*/  @P0 ISETP.GE.U32.AND P2, PT, R13, R10, PT ;  /* 0x0000000a0d00020c */ /* 0x000fe20003f46070 */
[----:B0-----:R-:W-:-:S03]  /*0230*/  IMAD.WIDE.U32 R4, R2, 0x4, R4 ;  /* 0x0000000402047825 */ /* 0x001fc600078e0004 */
[----:B------:R-:W-:Y:S02]  /*0240*/  @P0 PLOP3.LUT P1, PT, P2, PT, PT, 0x80, 0x8 ;  /* 0x000000000008081c */ /* 0x000fe4000172f070 */
[----:B------:R-:W-:Y:S01]  /*0250*/  ISETP.NE.U32.OR P2, PT, R10, RZ, !P0 ;  /* 0x000000ff0a00720c */ /* 0x000fe20004745470 */
[----:B-1----:R-:W-:-:S10]  /*0260*/  IMAD.WIDE.U32 R6, R2, 0x4, R6 ;  /* 0x0000000402067825 */ /* 0x002fd400078e0006 */
[----:B------:R-:W-:Y:S02]  /*0270*/  @P1 IMAD.IADD R13, R13, 0x1, -R10 ;  /* 0x000000010d0d1824 */ /* 0x000fe400078e0a0a */
[----:B------:R-:W-:-:S04]  /*0280*/  @!P2 LOP3.LUT R13, RZ, R10, RZ, 0x33, !PT ;  /* 0x0000000aff0da212 */ /* 0x000fc800078e33ff */
[----:B------:R-:W-:-:S05]  /*0290*/  @P0 MOV R11, R13 ;  /* 0x0000000d000b0202 */ /* 0x000fca0000000f00 */
[----:B------:R-:W-:Y:S04]  /*02a0*/  STG.E desc[UR4][R4.64], R11 ;  /* 0x0000000b04007986 */ /* 0x000fe8000c101904 */
[----:B------:R-:W-:Y:S04]  /*02b0*/  STG.E desc[UR4][R6.64], R3 ;  /* 0x0000000306007986 */ /* 0x000fe8000c101904 */
[----:B------:R-:W-:Y:S01]  /*02c0*/  STG.E desc[UR4][R8.64], R0 ;  /* 0x0000000008007986 */ /* 0x000fe2000c101904 */
[----:B------:R-:W-:Y:S05]  /*02d0*/  EXIT ;  /* 0x000000000000794d */ /* 0x000fea0003800000 */
.L_x_0:
[----:B------:R-:W-:-:S00]  /*02e0*/  BRA `(.L_x_0) ;  /* 0xfffffffc00fc7947 */ /* 0x000fc0000383ffff */
[----:B------:R-:W-:-:S00]  /*02f0*/  NOP ;  /* 0x0000000000007918 */ /* 0x000fc00000000000 */
        /* <DEDUP_REMOVED lines=8> */
.L_x_6:


//--------------------- .text._Z10mul_branchPjS_S_S_S_ --------------------------
	.section	.text._Z10mul_branchPjS_S_S_S_,"ax",@progbits
	.align	128
        .global         _Z10mul_branchPjS_S_S_S_
        .type           _Z10mul_branchPjS_S_S_S_,@function
        .size           _Z10mul_branchPjS_S_S_S_,(.L_x_7 - _Z10mul_branchPjS_S_S_S_)
        .other          _Z10mul_branchPjS_S_S_S_,@"STO_CUDA_ENTRY STV_DEFAULT"
_Z10mul_branchPjS_S_S_S_:
.text._Z10mul_branchPjS_S_S_S_:
[----:B------:R-:W-:Y:S01]  /*0000*/  LDC R1, c[0x0][0x37c] ;  /* 0x0000df00ff017b82 */ /* 0x000fe20000000800 */
[----:B------:R-:W0:Y:S01]  /*0010*/  S2R R17, SR_CTAID.X ;  /* 0x0000000000117919 */ /* 0x000e220000002500 */
[----:B------:R-:W0:Y:S06]  /*0020*/  LDCU UR4, c[0x0][0x360] ;  /* 0x00006c00ff0477ac */ /* 0x000e2c0008000800 */
[----:B------:R-:W1:Y:S01]  /*0030*/  LDC.64 R2, c[0x0][0x380] ;  /* 0x0000e000ff027b82 */ /* 0x000e620000000a00 */
[----:B------:R-:W0:Y:S07]  /*0040*/  S2R R0, SR_TID.X ;  /* 0x0000000000007919 */ /* 0x000e2e0000002100 */
[----:B------:R-:W2:Y:S08]  /*0050*/  LDC.64 R4, c[0x0][0x388] ;  /* 0x0000e200ff047b82 */ /* 0x000eb00000000a00 */
[----:B------:R-:W3:Y:S08]  /*0060*/  LDC.64 R8, c[0x0][0x398] ;  /* 0x0000e600ff087b82 */ /* 0x000ef00000000a00 */
[----:B------:R-:W4:Y:S01]  /*0070*/  LDC.64 R10, c[0x0][0x3a0] ;  /* 0x0000e800ff0a7b82 */ /* 0x000f220000000a00 */
[----:B0-----:R-:W-:Y:S01]  /*0080*/  IMAD R13, R17, UR4, R0 ;  /* 0x00000004110d7c24 */ /* 0x001fe2000f8e0200 */
[----:B------:R-:W0:Y:S04]  /*0090*/  LDCU.64 UR4, c[0x0][0x358] ;  /* 0x00006b00ff0477ac */ /* 0x000e280008000a00 */
[----:B------:R-:W-:-:S04]  /*00a0*/  LOP3.LUT R6, R13, 0x1, RZ, 0xc0, !PT ;  /* 0x000000010d067812 */ /* 0x000fc800078ec0ff */
[----:B------:R-:W-:Y:S02]  /*00b0*/  ISETP.NE.U32.AND P0, PT, R6, 0x1, PT ;  /* 0x000000010600780c */ /* 0x000fe40003f05070 */
[----:B------:R-:W5:Y:S11]  /*00c0*/  LDC.64 R6, c[0x0][0x390] ;  /* 0x0000e400ff067b82 */ /* 0x000f760000000a00 */
[----:B-1----:R-:W-:-:S04]  /*00d0*/  @P0 IMAD.WIDE.U32 R2, R13, 0x4, R2 ;  /* 0x000000040d020825 */ /* 0x002fc800078e0002 */
[C---:B--2---:R-:W-:Y:S02]  /*00e0*/  @P0 IMAD.WIDE.U32 R4, R13.reuse, 0x4, R4 ;  /* 0x000000040d040825 */ /* 0x044fe400078e0004 */
[----:B0-----:R-:W2:Y:S04]  /*00f0*/  @P0 LDG.E R2, desc[UR4][R2.64] ;  /* 0x0000000402020981 */ /* 0x001ea8000c1e1900 */
[----:B------:R-:W2:Y:S01]  /*0100*/  @P0 LDG.E R5, desc[UR4][R4.64] ;  /* 0x0000000404050981 */ /* 0x000ea2000c1e1900 */
[----:B------:R-:W-:Y:S01]  /*0110*/  @!P0 MOV R19, 0x5f5e0ff ;  /* 0x05f5e0ff00138802 */ /* 0x000fe20000000f00 */
[----:B---3--:R-:W-:-:S04]  /*0120*/  IMAD.WIDE.U32 R8, R13, 0x4, R8 ;  /* 0x000000040d087825 */ /* 0x008fc800078e0008 */
[----:B-----5:R-:W-:-:S04]  /*0130*/  IMAD.WIDE.U32 R6, R13, 0x4, R6 ;  /* 0x000000040d067825 */ /* 0x020fc800078e0006 */
[----:B----4-:R-:W-:-:S04]  /*0140*/  IMAD.WIDE.U32 R10, R13, 0x4, R10 ;  /* 0x000000040d0a7825 */ /* 0x010fc800078e000a */
[----:B--2---:R-:W-:-:S05]  /*0150*/  @P0 IMAD R15, R2, R5, RZ ;  /* 0x00000005020f0224 */ /* 0x004fca00078e02ff */
[----:B------:R-:W-:Y:S04]  /*0160*/  @P0 STG.E desc[UR4][R6.64], R15 ;  /* 0x0000000f06000986 */ /* 0x000fe8000c101904 */
[----:B------:R-:W-:Y:S04]  /*0170*/  @!P0 STG.E desc[UR4][R6.64], R19 ;  /* 0x0000001306008986 */ /* 0x000fe8000c101904 */
[----:B------:R-:W-:Y:S04]  /*0180*/  STG.E desc[UR4][R8.64], R17 ;  /* 0x0000001108007986 */ /* 0x000fe8000c101904 */
[----:B------:R-:W-:Y:S01]  /*0190*/  STG.E desc[UR4][R10.64], R0 ;  /* 0x000000000a007986 */ /* 0x000fe2000c101904 */
[----:B------:R-:W-:Y:S05]  /*01a0*/  EXIT ;  /* 0x000000000000794d */ /* 0x000fea0003800000 */
.L_x_1:
        /* <DEDUP_REMOVED lines=13> */
.L_x_7:


//--------------------- .text._Z7mul_arrPjS_S_S_S_ --------------------------
	.section	.text._Z7mul_arrPjS_S_S_S_,"ax",@progbits
	.align	128
        .global         _Z7mul_arrPjS_S_S_S_
        .type           _Z7mul_arrPjS_S_S_S_,@function
        .size           _Z7mul_arrPjS_S_S_S_,(.L_x_8 - _Z7mul_arrPjS_S_S_S_)
        .other          _Z7mul_arrPjS_S_S_S_,@"STO_CUDA_ENTRY STV_DEFAULT"
_Z7mul_arrPjS_S_S_S_:
.text._Z7mul_arrPjS_S_S_S_:
[----:B------:R-:W-:Y:S01]  /*0000*/  LDC R1, c[0x0][0x37c] ;  /* 0x0000df00ff017b82 */ /* 0x000fe20000000800 */
[----:B------:R-:W0:Y:S07]  /*0010*/  S2R R17, SR_CTAID.X ;  /* 0x0000000000117919 */ /* 0x000e2e0000002500 */
[----:B------:R-:W1:Y:S01]  /*0020*/  LDC.64 R2, c[0x0][0x380] ;  /* 0x0000e000ff027b82 */ /* 0x000e620000000a00 */
[----:B------:R-:W0:Y:S01]  /*0030*/  LDCU UR6, c[0x0][0x360] ;  /* 0x00006c00ff0677ac */ /* 0x000e220008000800 */
[----:B------:R-:W0:Y:S01]  /*0040*/  S2R R0, SR_TID.X ;  /* 0x0000000000007919 */ /* 0x000e220000002100 */
[----:B------:R-:W2:Y:S05]  /*0050*/  LDCU.64 UR4, c[0x0][0x358] ;  /* 0x00006b00ff0477ac */ /* 0x000eaa0008000a00 */
[----:B------:R-:W3:Y:S08]  /*0060*/  LDC.64 R4, c[0x0][0x388] ;  /* 0x0000e200ff047b82 */ /* 0x000ef00000000a00 */
[----:B------:R-:W4:Y:S08]  /*0070*/  LDC.64 R6, c[0x0][0x390] ;  /* 0x0000e400ff067b82 */ /* 0x000f300000000a00 */
[----:B------:R-:W5:Y:S08]  /*0080*/  LDC.64 R8, c[0x0][0x398] ;  /* 0x0000e600ff087b82 */ /* 0x000f700000000a00 */
[----:B------:R-:W5:Y:S01]  /*0090*/  LDC.64 R10, c[0x0][0x3a0] ;  /* 0x0000e800ff0a7b82 */ /* 0x000f620000000a00 */
[----:B0-----:R-:W-:-:S04]  /*00a0*/  IMAD R13, R17, UR6, R0 ;  /* 0x00000006110d7c24 */ /* 0x001fc8000f8e0200 */
[----:B-1----:R-:W-:-:S04]  /*00b0*/  IMAD.WIDE.U32 R2, R13, 0x4, R2 ;  /* 0x000000040d027825 */ /* 0x002fc800078e0002 */
[C---:B---3--:R-:W-:Y:S02]  /*00c0*/  IMAD.WIDE.U32 R4, R13.reuse, 0x4, R4 ;  /* 0x000000040d047825 */ /* 0x048fe400078e0004 */
[----:B--2---:R-:W2:Y:S04]  /*00d0*/  LDG.E R2, desc[UR4][R2.64] ;  /* 0x0000000402027981 */ /* 0x004ea8000c1e1900 */
[----:B------:R-:W2:Y:S01]  /*00e0*/  LDG.E R5, desc[UR4][R4.64] ;  /* 0x0000000404057981 */ /* 0x000ea2000c1e1900 */
[----:B----4-:R-:W-:-:S04]  /*00f0*/  IMAD.WIDE.U32 R6, R13, 0x4, R6 ;  /* 0x000000040d067825 */ /* 0x010fc800078e0006 */
[----:B-----5:R-:W-:-:S04]  /*0100*/  IMAD.WIDE.U32 R8, R13, 0x4, R8 ;  /* 0x000000040d087825 */ /* 0x020fc800078e0008 */
[----:B------:R-:W-:-:S04]  /*0110*/  IMAD.WIDE.U32 R10, R13, 0x4, R10 ;  /* 0x000000040d0a7825 */ /* 0x000fc800078e000a */
[----:B--2---:R-:W-:-:S05]  /*0120*/  IMAD R15, R2, R5, RZ ;  /* 0x00000005020f7224 */ /* 0x004fca00078e02ff */
[----:B------:R-:W-:Y:S04]  /*0130*/  STG.E desc[UR4][R6.64], R15 ;  /* 0x0000000f06007986 */ /* 0x000fe8000c101904 */
[----:B------:R-:W-:Y:S04]  /*0140*/  STG.E desc[UR4][R8.64], R17 ;  /* 0x0000001108007986 */ /* 0x000fe8000c101904 */
[----:B------:R-:W-:Y:S01]  /*0150*/  STG.E desc[UR4][R10.64], R0 ;  /* 0x000000000a007986 */ /* 0x000fe2000c101904 */
[----:B------:R-:W-:Y:S05]  /*0160*/  EXIT ;  /* 0x000000000000794d */ /* 0x000fea0003800000 */
.L_x_2:
        /* <DEDUP_REMOVED lines=9> */
.L_x_8:


//--------------------- .text._Z7sub_arrPjS_PiS_S_ --------------------------
	.section	.text._Z7sub_arrPjS_PiS_S_,"ax",@progbits
	.align	128
        .global         _Z7sub_arrPjS_PiS_S_
        .type           _Z7sub_arrPjS_PiS_S_,@function
        .size           _Z7sub_arrPjS_PiS_S_,(.L_x_9 - _Z7sub_arrPjS_PiS_S_)
        .other          _Z7sub_arrPjS_PiS_S_,@"STO_CUDA_ENTRY STV_DEFAULT"
_Z7sub_arrPjS_PiS_S_:
.text._Z7sub_arrPjS_PiS_S_:
        /* <DEDUP_REMOVED lines=17> */
[----:B------:R-:W-:Y:S01]  /*0110*/  IMAD.WIDE.U32 R10, R13, 0x4, R10 ;  /* 0x000000040d0a7825 */ /* 0x000fe200078e000a */
[----:B--2---:R-:W-:-:S05]  /*0120*/  IADD3 R15, PT, PT, R2, -R5, RZ ;  /* 0x80000005020f7210 */ /* 0x004fca0007ffe0ff */
[----:B------:R-:W-:Y:S04]  /*0130*/  STG.E desc[UR4][R6.64], R15 ;  /* 0x0000000f06007986 */ /* 0x000fe8000c101904 */
[----:B------:R-:W-:Y:S04]  /*0140*/  STG.E desc[UR4][R8.64], R17 ;  /* 0x0000001108007986 */ /* 0x000fe8000c101904 */
[----:B------:R-:W-:Y:S01]  /*0150*/  STG.E desc[UR4][R10.64], R0 ;  /* 0x000000000a007986 */ /* 0x000fe2000c101904 */
[----:B------:R-:W-:Y:S05]  /*0160*/  EXIT ;  /* 0x000000000000794d */ /* 0x000fea0003800000 */
.L_x_3:
        /* <DEDUP_REMOVED lines=9> */
.L_x_9:


//--------------------- .text._Z7add_arrPjS_S_S_S_ --------------------------
	.section	.text._Z7add_arrPjS_S_S_S_,"ax",@progbits
	.align	128
        .global         _Z7add_arrPjS_S_S_S_
        .type           _Z7add_arrPjS_S_S_S_,@function
        .size           _Z7add_arrPjS_S_S_S_,(.L_x_10 - _Z7add_arrPjS_S_S_S_)
        .other          _Z7add_arrPjS_S_S_S_,@"STO_CUDA_ENTRY STV_DEFAULT"
_Z7add_arrPjS_S_S_S_:
.text._Z7add_arrPjS_S_S_S_:
        /* <DEDUP_REMOVED lines=18> */
[----:B--2---:R-:W-:-:S05]  /*0120*/  IADD3 R15, PT, PT, R2, R5, RZ ;  /* 0x00000005020f7210 */ /* 0x004fca0007ffe0ff */
[----:B------:R-:W-:Y:S04]  /*0130*/  STG.E desc[UR4][R6.64], R15 ;  /* 0x0000000f06007986 */ /* 0x000fe8000c101904 */
[----:B------:R-:W-:Y:S04]  /*0140*/  STG.E desc[UR4][R8.64], R17 ;  /* 0x0000001108007986 */ /* 0x000fe8000c101904 */
[----:B------:R-:W-:Y:S01]  /*0150*/  STG.E desc[UR4][R10.64], R0 ;  /* 0x000000000a007986 */ /* 0x000fe2000c101904 */
[----:B------:R-:W-:Y:S05]  /*0160*/  EXIT ;  /* 0x000000000000794d */ /* 0x000fea0003800000 */
.L_x_4:
        /* <DEDUP_REMOVED lines=9> */
.L_x_10:


//--------------------- .text._Z4initPjS_S_PiS_S_ --------------------------
	.section	.text._Z4initPjS_S_PiS_S_,"ax",@progbits
	.align	128
        .global         _Z4initPjS_S_PiS_S_
        .type           _Z4initPjS_S_PiS_S_,@function
        .size           _Z4initPjS_S_PiS_S_,(.L_x_11 - _Z4initPjS_S_PiS_S_)
        .other          _Z4initPjS_S_PiS_S_,@"STO_CUDA_ENTRY STV_DEFAULT"
_Z4initPjS_S_PiS_S_:
.text._Z4initPjS_S_PiS_S_:
[----:B------:R-:W-:Y:S01]  /*0000*/  LDC R1, c[0x0][0x37c] ;  /* 0x0000df00ff017b82 */ /* 0x000fe20000000800 */
[----:B------:R-:W0:Y:S07]  /*0010*/  S2R R0, SR_TID.X ;  /* 0x0000000000007919 */ /* 0x000e2e0000002100 */
[----:B------:R-:W0:Y:S01]  /*0020*/  S2UR UR6, SR_CTAID.X ;  /* 0x00000000000679c3 */ /* 0x000e220000002500 */
[----:B------:R-:W1:Y:S07]  /*0030*/  LDCU.64 UR4, c[0x0][0x358] ;  /* 0x00006b00ff0477ac */ /* 0x000e6e0008000a00 */
[----:B------:R-:W0:Y:S08]  /*0040*/  LDC R15, c[0x0][0x360] ;  /* 0x0000d800ff0f7b82 */ /* 0x000e300000000800 */
[----:B------:R-:W2:Y:S08]  /*0050*/  LDC.64 R4, c[0x0][0x380] ;  /* 0x0000e000ff047b82 */ /* 0x000eb00000000a00 */
[----:B------:R-:W3:Y:S08]  /*0060*/  LDC.64 R6, c[0x0][0x388] ;  /* 0x0000e200ff067b82 */ /* 0x000ef00000000a00 */
[----:B------:R-:W4:Y:S01]  /*0070*/  LDC.64 R8, c[0x0][0x390] ;  /* 0x0000e400ff087b82 */ /* 0x000f220000000a00 */
[----:B0-----:R-:W-:-:S05]  /*0080*/  IMAD R15, R15, UR6, R0 ;  /* 0x000000060f0f7c24 */ /* 0x001fca000f8e0200 */
[C---:B------:R-:W-:Y:S02]  /*0090*/  LOP3.LUT R17, R15.reuse, 0x3, RZ, 0xc0, !PT ;  /* 0x000000030f117812 */ /* 0x040fe400078ec0ff */
[----:B------:R-:W0:Y:S01]  /*00a0*/  LDC.64 R10, c[0x0][0x398] ;  /* 0x0000e600ff0a7b82 */ /* 0x000e220000000a00 */
[----:B--2---:R-:W-:-:S05]  /*00b0*/  IMAD.WIDE.U32 R4, R15, 0x4, R4 ;  /* 0x000000040f047825 */ /* 0x004fca00078e0004 */
[----:B-1----:R-:W-:Y:S02]  /*00c0*/  STG.E desc[UR4][R4.64], R15 ;  /* 0x0000000f04007986 */ /* 0x002fe4000c101904 */
[----:B------:R-:W1:Y:S01]  /*00d0*/  LDC.64 R12, c[0x0][0x3a0] ;  /* 0x0000e800ff0c7b82 */ /* 0x000e620000000a00 */
[----:B---3--:R-:W-:-:S05]  /*00e0*/  IMAD.WIDE.U32 R6, R15, 0x4, R6 ;  /* 0x000000040f067825 */ /* 0x008fca00078e0006 */
[----:B------:R-:W-:Y:S02]  /*00f0*/  STG.E desc[UR4][R6.64], R17 ;  /* 0x0000001106007986 */ /* 0x000fe4000c101904 */
[----:B------:R-:W2:Y:S01]  /*0100*/  LDC.64 R2, c[0x0][0x3a8] ;  /* 0x0000ea00ff027b82 */ /* 0x000ea20000000a00 */
[----:B----4-:R-:W-:-:S05]  /*0110*/  IMAD.WIDE.U32 R8, R15, 0x4, R8 ;  /* 0x000000040f087825 */ /* 0x010fca00078e0008 */
[----:B------:R-:W-:Y:S01]  /*0120*/  STG.E desc[UR4][R8.64], RZ ;  /* 0x000000ff08007986 */ /* 0x000fe2000c101904 */
[----:B0-----:R-:W-:-:S05]  /*0130*/  IMAD.WIDE.U32 R10, R15, 0x4, R10 ;  /* 0x000000040f0a7825 */ /* 0x001fca00078e000a */
[----:B------:R-:W-:Y:S01]  /*0140*/  STG.E desc[UR4][R10.64], RZ ;  /* 0x000000ff0a007986 */ /* 0x000fe2000c101904 */
[----:B-1----:R-:W-:-:S05]  /*0150*/  IMAD.WIDE.U32 R12, R15, 0x4, R12 ;  /* 0x000000040f0c7825 */ /* 0x002fca00078e000c */
[----:B------:R-:W-:Y:S01]  /*0160*/  STG.E desc[UR4][R12.64], RZ ;  /* 0x000000ff0c007986 */ /* 0x000fe2000c101904 */
[----:B--2---:R-:W-:-:S05]  /*0170*/  IMAD.WIDE.U32 R2, R15, 0x4, R2 ;  /* 0x000000040f027825 */ /* 0x004fca00078e0002 */
[----:B------:R-:W-:Y:S01]  /*0180*/  STG.E desc[UR4][R2.64], RZ ;  /* 0x000000ff02007986 */ /* 0x000fe2000c101904 */
[----:B------:R-:W-:Y:S05]  /*0190*/  EXIT ;  /* 0x000000000000794d */ /* 0x000fea0003800000 */
.L_x_5:
        /* <DEDUP_REMOVED lines=14> */
.L_x_11:


//--------------------- .nv.shared.reserved.0     --------------------------
	.section	.nv.shared.reserved.0,"aw",@nobits
	.weak		__nv_reservedSMEM_offset_0_alias
	.size		__nv_reservedSMEM_offset_0_alias, 0, 64
	.other		__nv_reservedSMEM_offset_0_alias,@"STO_CUDA_RESERVED_SHARED STV_DEFAULT"
__nv_reservedSMEM_offset_0_alias:
	.zero		0
	.zero		64


//--------------------- .nv.constant0._Z7mod_arrPjS_S_S_S_ --------------------------
	.section	.nv.constant0._Z7mod_arrPjS_S_S_S_,"a",@progbits
	.sectionflags	@""
	.align	4
.nv.constant0._Z7mod_arrPjS_S_S_S_:
	.zero		936


//--------------------- .nv.constant0._Z10mul_branchPjS_S_S_S_ --------------------------
	.section	.nv.constant0._Z10mul_branchPjS_S_S_S_,"a",@progbits
	.sectionflags	@""
	.align	4
.nv.constant0._Z10mul_branchPjS_S_S_S_:
	.zero		936


//--------------------- .nv.constant0._Z7mul_arrPjS_S_S_S_ --------------------------
	.section	.nv.constant0._Z7mul_arrPjS_S_S_S_,"a",@progbits
	.sectionflags	@""
	.align	4
.nv.constant0._Z7mul_arrPjS_S_S_S_:
	.zero		936


//--------------------- .nv.constant0._Z7sub_arrPjS_PiS_S_ --------------------------
	.section	.nv.constant0._Z7sub_arrPjS_PiS_S_,"a",@progbits
	.sectionflags	@""
	.align	4
.nv.constant0._Z7sub_arrPjS_PiS_S_:
	.zero		936


//--------------------- .nv.constant0._Z7add_arrPjS_S_S_S_ --------------------------
	.section	.nv.constant0._Z7add_arrPjS_S_S_S_,"a",@progbits
	.sectionflags	@""
	.align	4
.nv.constant0._Z7add_arrPjS_S_S_S_:
	.zero		936


//--------------------- .nv.constant0._Z4initPjS_S_PiS_S_ --------------------------
	.section	.nv.constant0._Z4initPjS_S_PiS_S_,"a",@progbits
	.sectionflags	@""
	.align	4
.nv.constant0._Z4initPjS_S_PiS_S_:
	.zero		944


//--------------------- SYMBOLS --------------------------

	.type		.nv.reservedSmem.offset0,@object
	.size		.nv.reservedSmem.offset0,0x4
